//
// Generated by NVIDIA NVVM Compiler
//
// Compiler Build ID: CL-36424714
// Cuda compilation tools, release 13.0, V13.0.88
// Based on NVVM 20.0.0
//

.version 9.0
.target sm_100
.address_size 64

	// .globl	default_function_kernel_1
// _ZZ25default_function_kernel_1E14compute_shared has been demoted
// _ZZ25default_function_kernel_1E11ph_4_shared has been demoted

.visible .entry default_function_kernel_1(
	.param .u64 .ptr .align 1 default_function_kernel_1_param_0,
	.param .u64 .ptr .align 1 default_function_kernel_1_param_1,
	.param .u64 .ptr .align 1 default_function_kernel_1_param_2
)
.maxntid 4
{
	.reg .b32 	%r<15>;
	.reg .b32 	%f<186>;
	.reg .b64 	%rd<13>;
	// demoted variable
	.shared .align 4 .b8 _ZZ25default_function_kernel_1E14compute_shared[640];
	// demoted variable
	.shared .align 4 .b8 _ZZ25default_function_kernel_1E11ph_4_shared[80];
	ld.param.u64 	%rd1, [default_function_kernel_1_param_0];
	ld.param.u64 	%rd2, [default_function_kernel_1_param_1];
	ld.param.u64 	%rd3, [default_function_kernel_1_param_2];
	cvta.to.global.u64 	%rd4, %rd2;
	cvta.to.global.u64 	%rd5, %rd3;
	cvta.to.global.u64 	%rd6, %rd1;
	mov.u32 	%r1, %ctaid.x;
	mul.lo.s32 	%r2, %r1, 160;
	mov.u32 	%r3, %tid.x;
	or.b32  	%r4, %r2, %r3;
	mul.wide.u32 	%rd7, %r4, 4;
	add.s64 	%rd8, %rd4, %rd7;
	ld.global.nc.f32 	%f1, [%rd8];
	sin.approx.f32 	%f2, %f1;
	shl.b32 	%r5, %r3, 2;
	mov.u32 	%r6, _ZZ25default_function_kernel_1E14compute_shared;
	add.s32 	%r7, %r6, %r5;
	st.shared.f32 	[%r7], %f2;
	ld.global.nc.f32 	%f3, [%rd8+16];
	sin.approx.f32 	%f4, %f3;
	st.shared.f32 	[%r7+16], %f4;
	ld.global.nc.f32 	%f5, [%rd8+32];
	sin.approx.f32 	%f6, %f5;
	st.shared.f32 	[%r7+32], %f6;
	ld.global.nc.f32 	%f7, [%rd8+48];
	sin.approx.f32 	%f8, %f7;
	st.shared.f32 	[%r7+48], %f8;
	ld.global.nc.f32 	%f9, [%rd8+64];
	sin.approx.f32 	%f10, %f9;
	st.shared.f32 	[%r7+64], %f10;
	ld.global.nc.f32 	%f11, [%rd8+80];
	sin.approx.f32 	%f12, %f11;
	st.shared.f32 	[%r7+80], %f12;
	ld.global.nc.f32 	%f13, [%rd8+96];
	sin.approx.f32 	%f14, %f13;
	st.shared.f32 	[%r7+96], %f14;
	ld.global.nc.f32 	%f15, [%rd8+112];
	sin.approx.f32 	%f16, %f15;
	st.shared.f32 	[%r7+112], %f16;
	ld.global.nc.f32 	%f17, [%rd8+128];
	sin.approx.f32 	%f18, %f17;
	st.shared.f32 	[%r7+128], %f18;
	ld.global.nc.f32 	%f19, [%rd8+144];
	sin.approx.f32 	%f20, %f19;
	st.shared.f32 	[%r7+144], %f20;
	ld.global.nc.f32 	%f21, [%rd8+160];
	sin.approx.f32 	%f22, %f21;
	st.shared.f32 	[%r7+160], %f22;
	ld.global.nc.f32 	%f23, [%rd8+176];
	sin.approx.f32 	%f24, %f23;
	st.shared.f32 	[%r7+176], %f24;
	ld.global.nc.f32 	%f25, [%rd8+192];
	sin.approx.f32 	%f26, %f25;
	st.shared.f32 	[%r7+192], %f26;
	ld.global.nc.f32 	%f27, [%rd8+208];
	sin.approx.f32 	%f28, %f27;
	st.shared.f32 	[%r7+208], %f28;
	ld.global.nc.f32 	%f29, [%rd8+224];
	sin.approx.f32 	%f30, %f29;
	st.shared.f32 	[%r7+224], %f30;
	ld.global.nc.f32 	%f31, [%rd8+240];
	sin.approx.f32 	%f32, %f31;
	st.shared.f32 	[%r7+240], %f32;
	ld.global.nc.f32 	%f33, [%rd8+256];
	sin.approx.f32 	%f34, %f33;
	st.shared.f32 	[%r7+256], %f34;
	ld.global.nc.f32 	%f35, [%rd8+272];
	sin.approx.f32 	%f36, %f35;
	st.shared.f32 	[%r7+272], %f36;
	ld.global.nc.f32 	%f37, [%rd8+288];
	sin.approx.f32 	%f38, %f37;
	st.shared.f32 	[%r7+288], %f38;
	ld.global.nc.f32 	%f39, [%rd8+304];
	sin.approx.f32 	%f40, %f39;
	st.shared.f32 	[%r7+304], %f40;
	ld.global.nc.f32 	%f41, [%rd8+320];
	sin.approx.f32 	%f42, %f41;
	st.shared.f32 	[%r7+320], %f42;
	ld.global.nc.f32 	%f43, [%rd8+336];
	sin.approx.f32 	%f44, %f43;
	st.shared.f32 	[%r7+336], %f44;
	ld.global.nc.f32 	%f45, [%rd8+352];
	sin.approx.f32 	%f46, %f45;
	st.shared.f32 	[%r7+352], %f46;
	ld.global.nc.f32 	%f47, [%rd8+368];
	sin.approx.f32 	%f48, %f47;
	st.shared.f32 	[%r7+368], %f48;
	ld.global.nc.f32 	%f49, [%rd8+384];
	sin.approx.f32 	%f50, %f49;
	st.shared.f32 	[%r7+384], %f50;
	ld.global.nc.f32 	%f51, [%rd8+400];
	sin.approx.f32 	%f52, %f51;
	st.shared.f32 	[%r7+400], %f52;
	ld.global.nc.f32 	%f53, [%rd8+416];
	sin.approx.f32 	%f54, %f53;
	st.shared.f32 	[%r7+416], %f54;
	ld.global.nc.f32 	%f55, [%rd8+432];
	sin.approx.f32 	%f56, %f55;
	st.shared.f32 	[%r7+432], %f56;
	ld.global.nc.f32 	%f57, [%rd8+448];
	sin.approx.f32 	%f58, %f57;
	st.shared.f32 	[%r7+448], %f58;
	ld.global.nc.f32 	%f59, [%rd8+464];
	sin.approx.f32 	%f60, %f59;
	st.shared.f32 	[%r7+464], %f60;
	ld.global.nc.f32 	%f61, [%rd8+480];
	sin.approx.f32 	%f62, %f61;
	st.shared.f32 	[%r7+480], %f62;
	ld.global.nc.f32 	%f63, [%rd8+496];
	sin.approx.f32 	%f64, %f63;
	st.shared.f32 	[%r7+496], %f64;
	ld.global.nc.f32 	%f65, [%rd8+512];
	sin.approx.f32 	%f66, %f65;
	st.shared.f32 	[%r7+512], %f66;
	ld.global.nc.f32 	%f67, [%rd8+528];
	sin.approx.f32 	%f68, %f67;
	st.shared.f32 	[%r7+528], %f68;
	ld.global.nc.f32 	%f69, [%rd8+544];
	sin.approx.f32 	%f70, %f69;
	st.shared.f32 	[%r7+544], %f70;
	ld.global.nc.f32 	%f71, [%rd8+560];
	sin.approx.f32 	%f72, %f71;
	st.shared.f32 	[%r7+560], %f72;
	ld.global.nc.f32 	%f73, [%rd8+576];
	sin.approx.f32 	%f74, %f73;
	st.shared.f32 	[%r7+576], %f74;
	ld.global.nc.f32 	%f75, [%rd8+592];
	sin.approx.f32 	%f76, %f75;
	st.shared.f32 	[%r7+592], %f76;
	ld.global.nc.f32 	%f77, [%rd8+608];
	sin.approx.f32 	%f78, %f77;
	st.shared.f32 	[%r7+608], %f78;
	ld.global.nc.f32 	%f79, [%rd8+624];
	sin.approx.f32 	%f80, %f79;
	st.shared.f32 	[%r7+624], %f80;
	mad.lo.s32 	%r8, %r1, -140, %r4;
	mul.wide.u32 	%rd9, %r8, 4;
	add.s64 	%rd10, %rd5, %rd9;
	ld.global.nc.f32 	%f81, [%rd10];
	mov.u32 	%r9, _ZZ25default_function_kernel_1E11ph_4_shared;
	add.s32 	%r10, %r9, %r5;
	st.shared.f32 	[%r10], %f81;
	ld.global.nc.f32 	%f82, [%rd10+16];
	st.shared.f32 	[%r10+16], %f82;
	ld.global.nc.f32 	%f83, [%rd10+32];
	st.shared.f32 	[%r10+32], %f83;
	ld.global.nc.f32 	%f84, [%rd10+48];
	st.shared.f32 	[%r10+48], %f84;
	ld.global.nc.f32 	%f85, [%rd10+64];
	st.shared.f32 	[%r10+64], %f85;
	bar.sync 	0;
	ld.shared.f32 	%f86, [_ZZ25default_function_kernel_1E11ph_4_shared];
	mad.lo.s32 	%r11, %r3, 36, %r7;
	ld.shared.f32 	%f87, [%r11];
	fma.rn.f32 	%f88, %f87, %f86, 0f00000000;
	ld.shared.f32 	%f89, [%r11+20];
	fma.rn.f32 	%f90, %f89, %f86, 0f00000000;
	ld.shared.f32 	%f91, [_ZZ25default_function_kernel_1E11ph_4_shared+20];
	ld.shared.f32 	%f92, [%r11+160];
	fma.rn.f32 	%f93, %f92, %f91, 0f00000000;
	ld.shared.f32 	%f94, [%r11+180];
	fma.rn.f32 	%f95, %f94, %f91, 0f00000000;
	ld.shared.f32 	%f96, [_ZZ25default_function_kernel_1E11ph_4_shared+40];
	ld.shared.f32 	%f97, [%r11+320];
	fma.rn.f32 	%f98, %f97, %f96, 0f00000000;
	ld.shared.f32 	%f99, [%r11+340];
	fma.rn.f32 	%f100, %f99, %f96, 0f00000000;
	ld.shared.f32 	%f101, [_ZZ25default_function_kernel_1E11ph_4_shared+60];
	ld.shared.f32 	%f102, [%r11+480];
	fma.rn.f32 	%f103, %f102, %f101, 0f00000000;
	ld.shared.f32 	%f104, [%r11+500];
	fma.rn.f32 	%f105, %f104, %f101, 0f00000000;
	ld.shared.f32 	%f106, [_ZZ25default_function_kernel_1E11ph_4_shared+4];
	ld.shared.f32 	%f107, [%r11+4];
	fma.rn.f32 	%f108, %f107, %f106, %f88;
	ld.shared.f32 	%f109, [%r11+24];
	fma.rn.f32 	%f110, %f109, %f106, %f90;
	ld.shared.f32 	%f111, [_ZZ25default_function_kernel_1E11ph_4_shared+24];
	ld.shared.f32 	%f112, [%r11+164];
	fma.rn.f32 	%f113, %f112, %f111, %f93;
	ld.shared.f32 	%f114, [%r11+184];
	fma.rn.f32 	%f115, %f114, %f111, %f95;
	ld.shared.f32 	%f116, [_ZZ25default_function_kernel_1E11ph_4_shared+44];
	ld.shared.f32 	%f117, [%r11+324];
	fma.rn.f32 	%f118, %f117, %f116, %f98;
	ld.shared.f32 	%f119, [%r11+344];
	fma.rn.f32 	%f120, %f119, %f116, %f100;
	ld.shared.f32 	%f121, [_ZZ25default_function_kernel_1E11ph_4_shared+64];
	ld.shared.f32 	%f122, [%r11+484];
	fma.rn.f32 	%f123, %f122, %f121, %f103;
	ld.shared.f32 	%f124, [%r11+504];
	fma.rn.f32 	%f125, %f124, %f121, %f105;
	ld.shared.f32 	%f126, [_ZZ25default_function_kernel_1E11ph_4_shared+8];
	ld.shared.f32 	%f127, [%r11+8];
	fma.rn.f32 	%f128, %f127, %f126, %f108;
	ld.shared.f32 	%f129, [%r11+28];
	fma.rn.f32 	%f130, %f129, %f126, %f110;
	ld.shared.f32 	%f131, [_ZZ25default_function_kernel_1E11ph_4_shared+28];
	ld.shared.f32 	%f132, [%r11+168];
	fma.rn.f32 	%f133, %f132, %f131, %f113;
	ld.shared.f32 	%f134, [%r11+188];
	fma.rn.f32 	%f135, %f134, %f131, %f115;
	ld.shared.f32 	%f136, [_ZZ25default_function_kernel_1E11ph_4_shared+48];
	ld.shared.f32 	%f137, [%r11+328];
	fma.rn.f32 	%f138, %f137, %f136, %f118;
	ld.shared.f32 	%f139, [%r11+348];
	fma.rn.f32 	%f140, %f139, %f136, %f120;
	ld.shared.f32 	%f141, [_ZZ25default_function_kernel_1E11ph_4_shared+68];
	ld.shared.f32 	%f142, [%r11+488];
	fma.rn.f32 	%f143, %f142, %f141, %f123;
	ld.shared.f32 	%f144, [%r11+508];
	fma.rn.f32 	%f145, %f144, %f141, %f125;
	ld.shared.f32 	%f146, [_ZZ25default_function_kernel_1E11ph_4_shared+12];
	ld.shared.f32 	%f147, [%r11+12];
	fma.rn.f32 	%f148, %f147, %f146, %f128;
	ld.shared.f32 	%f149, [%r11+32];
	fma.rn.f32 	%f150, %f149, %f146, %f130;
	ld.shared.f32 	%f151, [_ZZ25default_function_kernel_1E11ph_4_shared+32];
	ld.shared.f32 	%f152, [%r11+172];
	fma.rn.f32 	%f153, %f152, %f151, %f133;
	ld.shared.f32 	%f154, [%r11+192];
	fma.rn.f32 	%f155, %f154, %f151, %f135;
	ld.shared.f32 	%f156, [_ZZ25default_function_kernel_1E11ph_4_shared+52];
	ld.shared.f32 	%f157, [%r11+332];
	fma.rn.f32 	%f158, %f157, %f156, %f138;
	ld.shared.f32 	%f159, [%r11+352];
	fma.rn.f32 	%f160, %f159, %f156, %f140;
	ld.shared.f32 	%f161, [_ZZ25default_function_kernel_1E11ph_4_shared+72];
	ld.shared.f32 	%f162, [%r11+492];
	fma.rn.f32 	%f163, %f162, %f161, %f143;
	ld.shared.f32 	%f164, [%r11+512];
	fma.rn.f32 	%f165, %f164, %f161, %f145;
	ld.shared.f32 	%f166, [_ZZ25default_function_kernel_1E11ph_4_shared+16];
	ld.shared.f32 	%f167, [%r11+16];
	fma.rn.f32 	%f168, %f167, %f166, %f148;
	ld.shared.f32 	%f169, [%r11+36];
	fma.rn.f32 	%f170, %f169, %f166, %f150;
	ld.shared.f32 	%f171, [_ZZ25default_function_kernel_1E11ph_4_shared+36];
	ld.shared.f32 	%f172, [%r11+176];
	fma.rn.f32 	%f173, %f172, %f171, %f153;
	ld.shared.f32 	%f174, [%r11+196];
	fma.rn.f32 	%f175, %f174, %f171, %f155;
	ld.shared.f32 	%f176, [_ZZ25default_function_kernel_1E11ph_4_shared+56];
	ld.shared.f32 	%f177, [%r11+336];
	fma.rn.f32 	%f178, %f177, %f176, %f158;
	ld.shared.f32 	%f179, [%r11+356];
	fma.rn.f32 	%f180, %f179, %f176, %f160;
	ld.shared.f32 	%f181, [_ZZ25default_function_kernel_1E11ph_4_shared+76];
	ld.shared.f32 	%f182, [%r11+496];
	fma.rn.f32 	%f183, %f182, %f181, %f163;
	ld.shared.f32 	%f184, [%r11+516];
	fma.rn.f32 	%f185, %f184, %f181, %f165;
	shl.b32 	%r12, %r1, 5;
	shl.b32 	%r13, %r3, 1;
	or.b32  	%r14, %r13, %r12;
	mul.wide.u32 	%rd11, %r14, 4;
	add.s64 	%rd12, %rd6, %rd11;
	st.global.f32 	[%rd12], %f168;
	st.global.f32 	[%rd12+4], %f170;
	st.global.f32 	[%rd12+32], %f173;
	st.global.f32 	[%rd12+36], %f175;
	st.global.f32 	[%rd12+64], %f178;
	st.global.f32 	[%rd12+68], %f180;
	st.global.f32 	[%rd12+96], %f183;
	st.global.f32 	[%rd12+100], %f185;
	ret;

}
	// .globl	default_function_kernel
.visible .entry default_function_kernel(
	.param .u64 .ptr .align 1 default_function_kernel_param_0,
	.param .u64 .ptr .align 1 default_function_kernel_param_1
)
.maxntid 32
{
	.reg .b32 	%r<5>;
	.reg .b32 	%f<3>;
	.reg .b64 	%rd<8>;

	ld.param.u64 	%rd1, [default_function_kernel_param_0];
	ld.param.u64 	%rd2, [default_function_kernel_param_1];
	cvta.to.global.u64 	%rd3, %rd1;
	cvta.to.global.u64 	%rd4, %rd2;
	mov.u32 	%r1, %ctaid.x;
	shl.b32 	%r2, %r1, 5;
	mov.u32 	%r3, %tid.x;
	or.b32  	%r4, %r2, %r3;
	mul.wide.u32 	%rd5, %r4, 4;
	add.s64 	%rd6, %rd4, %rd5;
	ld.global.nc.f32 	%f1, [%rd6];
	cos.approx.f32 	%f2, %f1;
	add.s64 	%rd7, %rd3, %rd5;
	st.global.f32 	[%rd7], %f2;
	ret;

}


// ===== COMPILED SASS (sm_100) =====

	.target	sm_100

	.elftype	@"ET_EXEC"


//--------------------- .note.nv.tkinfo           --------------------------
	.section	.note.nv.tkinfo,"",@"SHT_NOTE"
	.sectionflags	@"SHF_NOTE_NV_TKINFO"
	.tkinfo
        /*0018*/ 	.word	0x00000002
        /*0030*/ 	.string	""
        /*0030*/ 	.string	"ptxas"
        /*0030*/ 	.string	"Cuda compilation tools, release 13.0, V13.0.88"
        /*0030*/ 	.string	"Build cuda_13.0.r13.0/compiler.36424714_0"
        /*0030*/ 	.string	"-arch sm_100 -m 64 "



//--------------------- .note.nv.cuinfo           --------------------------
	.section	.note.nv.cuinfo,"",@"SHT_NOTE"
	.sectionflags	@"SHF_NOTE_NV_CUINFO"
        /*0018*/ 	.short	0x0002
        /*001a*/ 	.short	0x0064
        /*001c*/ 	.short	0x0082
	.zero		2


//--------------------- .nv.info                  --------------------------
	.section	.nv.info,"",@"SHT_CUDA_INFO"
	.align	4


	//----- nvinfo : EIATTR_REGCOUNT
	.align		4
        /*0000*/ 	.byte	0x04, 0x2f
        /*0002*/ 	.short	(.L_1 - .L_0)
	.align		4
.L_0:
        /*0004*/ 	.word	index@(default_function_kernel_1)
        /*0008*/ 	.word	0x0000003e


	//----- nvinfo : EIATTR_FRAME_SIZE
	.align		4
.L_1:
        /*000c*/ 	.byte	0x04, 0x11
        /*000e*/ 	.short	(.L_3 - .L_2)
	.align		4
.L_2:
        /*0010*/ 	.word	index@(default_function_kernel_1)
        /*0014*/ 	.word	0x00000000


	//----- nvinfo : EIATTR_REGCOUNT
	.align		4
.L_3:
        /*0018*/ 	.byte	0x04, 0x2f
        /*001a*/ 	.short	(.L_5 - .L_4)
	.align		4
.L_4:
        /*001c*/ 	.word	index@(default_function_kernel)
        /*0020*/ 	.word	0x0000000c


	//----- nvinfo : EIATTR_FRAME_SIZE
	.align		4
.L_5:
        /*0024*/ 	.byte	0x04, 0x11
        /*0026*/ 	.short	(.L_7 - .L_6)
	.align		4
.L_6:
        /*0028*/ 	.word	index@(default_function_kernel)
        /*002c*/ 	.word	0x00000000


	//----- nvinfo : EIATTR_MIN_STACK_SIZE
	.align		4
.L_7:
        /*0030*/ 	.byte	0x04, 0x12
        /*0032*/ 	.short	(.L_9 - .L_8)
	.align		4
.L_8:
        /*0034*/ 	.word	index@(default_function_kernel)
        /*0038*/ 	.word	0x00000000


	//----- nvinfo : EIATTR_MIN_STACK_SIZE
	.align		4
.L_9:
        /*003c*/ 	.byte	0x04, 0x12
        /*003e*/ 	.short	(.L_11 - .L_10)
	.align		4
.L_10:
        /*0040*/ 	.word	index@(default_function_kernel_1)
        /*0044*/ 	.word	0x00000000
.L_11:


//--------------------- .nv.compat                --------------------------
	.section	.nv.compat,"",@"SHT_CUDA_COMPAT_INFO"
	.align	4
        /*0000*/ 	.byte	0x02, 0x09, 0x00, 0x00, 0x02, 0x02, 0x01, 0x00, 0x02, 0x05, 0x05, 0x00, 0x03, 0x07, 0x01, 0x01
        /*0010*/ 	.byte	0x02, 0x03, 0x00, 0x00, 0x02, 0x06, 0x01, 0x00, 0x04, 0x0b, 0x08, 0x00, 0x09, 0x00, 0x00, 0x00
        /*0020*/ 	.byte	0x00, 0x00, 0x00, 0x00


//--------------------- .nv.info.default_function_kernel --------------------------
	.section	.nv.info.default_function_kernel,"",@"SHT_CUDA_INFO"
	.sectionflags	@""
	.align	4


	//----- nvinfo : EIATTR_CUDA_API_VERSION
	.align		4
        /*0000*/ 	.byte	0x04, 0x37
        /*0002*/ 	.short	(.L_13 - .L_12)
.L_12:
        /*0004*/ 	.word	0x00000082


	//----- nvinfo : EIATTR_KPARAM_INFO
	.align		4
.L_13:
        /*0008*/ 	.byte	0x04, 0x17
        /*000a*/ 	.short	(.L_15 - .L_14)
.L_14:
        /*000c*/ 	.word	0x00000000
        /*0010*/ 	.short	0x0001
        /*0012*/ 	.short	0x0008
        /*0014*/ 	.byte	0x00, 0xf5, 0x21, 0x00


	//----- nvinfo : EIATTR_KPARAM_INFO
	.align		4
.L_15:
        /*0018*/ 	.byte	0x04, 0x17
        /*001a*/ 	.short	(.L_17 - .L_16)
.L_16:
        /*001c*/ 	.word	0x00000000
        /*0020*/ 	.short	0x0000
        /*0022*/ 	.short	0x0000
        /*0024*/ 	.byte	0x00, 0xf5, 0x21, 0x00


	//----- nvinfo : EIATTR_SPARSE_MMA_MASK
	.align		4
.L_17:
        /*0028*/ 	.byte	0x03, 0x50
        /*002a*/ 	.short	0x0000


	//----- nvinfo : EIATTR_MAXREG_COUNT
	.align		4
        /*002c*/ 	.byte	0x03, 0x1b
        /*002e*/ 	.short	0x00ff


	//----- nvinfo : EIATTR_MERCURY_ISA_VERSION
	.align		4
        /*0030*/ 	.byte	0x03, 0x5f
        /*0032*/ 	.short	0x0101


	//----- nvinfo : EIATTR_VRC_CTA_INIT_COUNT
	.align		4
        /*0034*/ 	.byte	0x02, 0x4a
	.zero		1
	.zero		1


	//----- nvinfo : EIATTR_EXIT_INSTR_OFFSETS
	.align		4
        /*0038*/ 	.byte	0x04, 0x1c
        /*003a*/ 	.short	(.L_19 - .L_18)


	//   ....[0]....
.L_18:
        /*003c*/ 	.word	0x000000e0


	//----- nvinfo : EIATTR_MAX_THREADS
	.align		4
.L_19:
        /*0040*/ 	.byte	0x04, 0x05
        /*0042*/ 	.short	(.L_21 - .L_20)
.L_20:
        /*0044*/ 	.word	0x00000020
        /*0048*/ 	.word	0x00000001
        /*004c*/ 	.word	0x00000001


	//----- nvinfo : EIATTR_CBANK_PARAM_SIZE
	.align		4
.L_21:
        /*0050*/ 	.byte	0x03, 0x19
        /*0052*/ 	.short	0x0010


	//----- nvinfo : EIATTR_PARAM_CBANK
	.align		4
        /*0054*/ 	.byte	0x04, 0x0a
        /*0056*/ 	.short	(.L_23 - .L_22)
	.align		4
.L_22:
        /*0058*/ 	.word	index@(.nv.constant0.default_function_kernel)
        /*005c*/ 	.short	0x0380
        /*005e*/ 	.short	0x0010


	//----- nvinfo : EIATTR_SW_WAR
	.align		4
.L_23:
        /*0060*/ 	.byte	0x04, 0x36
        /*0062*/ 	.short	(.L_25 - .L_24)
.L_24:
        /*0064*/ 	.word	0x00000008
.L_25:


//--------------------- .nv.info.default_function_kernel_1 --------------------------
	.section	.nv.info.default_function_kernel_1,"",@"SHT_CUDA_INFO"
	.sectionflags	@""
	.align	4


	//----- nvinfo : EIATTR_CUDA_API_VERSION
	.align		4
        /*0000*/ 	.byte	0x04, 0x37
        /*0002*/ 	.short	(.L_27 - .L_26)
.L_26:
        /*0004*/ 	.word	0x00000082


	//----- nvinfo : EIATTR_KPARAM_INFO
	.align		4
.L_27:
        /*0008*/ 	.byte	0x04, 0x17
        /*000a*/ 	.short	(.L_29 - .L_28)
.L_28:
        /*000c*/ 	.word	0x00000000
        /*0010*/ 	.short	0x0002
        /*0012*/ 	.short	0x0010
        /*0014*/ 	.byte	0x00, 0xf5, 0x21, 0x00


	//----- nvinfo : EIATTR_KPARAM_INFO
	.align		4
.L_29:
        /*0018*/ 	.byte	0x04, 0x17
        /*001a*/ 	.short	(.L_31 - .L_30)
.L_30:
        /*001c*/ 	.word	0x00000000
        /*0020*/ 	.short	0x0001
        /*0022*/ 	.short	0x0008
        /*0024*/ 	.byte	0x00, 0xf5, 0x21, 0x00


	//----- nvinfo : EIATTR_KPARAM_INFO
	.align		4
.L_31:
        /*0028*/ 	.byte	0x04, 0x17
        /*002a*/ 	.short	(.L_33 - .L_32)
.L_32:
        /*002c*/ 	.word	0x00000000
        /*0030*/ 	.short	0x0000
        /*0032*/ 	.short	0x0000
        /*0034*/ 	.byte	0x00, 0xf5, 0x21, 0x00


	//----- nvinfo : EIATTR_SPARSE_MMA_MASK
	.align		4
.L_33:
        /*0038*/ 	.byte	0x03, 0x50
        /*003a*/ 	.short	0x0000


	//----- nvinfo : EIATTR_MAXREG_COUNT
	.align		4
        /*003c*/ 	.byte	0x03, 0x1b
        /*003e*/ 	.short	0x00ff


	//----- nvinfo : EIATTR_NUM_BARRIERS
	.align		4
        /*0040*/ 	.byte	0x02, 0x4c
        /*0042*/ 	.byte	0x01
	.zero		1


	//----- nvinfo : EIATTR_MERCURY_ISA_VERSION
	.align		4
        /*0044*/ 	.byte	0x03, 0x5f
        /*0046*/ 	.short	0x0101


	//----- nvinfo : EIATTR_VRC_CTA_INIT_COUNT
	.align		4
        /*0048*/ 	.byte	0x02, 0x4a
	.zero		1
	.zero		1


	//----- nvinfo : EIATTR_EXIT_INSTR_OFFSETS
	.align		4
        /*004c*/ 	.byte	0x04, 0x1c
        /*004e*/ 	.short	(.L_35 - .L_34)


	//   ....[0]....
.L_34:
        /*0050*/ 	.word	0x00001200


	//----- nvinfo : EIATTR_MAX_THREADS
	.align		4
.L_35:
        /*0054*/ 	.byte	0x04, 0x05
        /*0056*/ 	.short	(.L_37 - .L_36)
.L_36:
        /*0058*/ 	.word	0x00000004
        /*005c*/ 	.word	0x00000001
        /*0060*/ 	.word	0x00000001


	//----- nvinfo : EIATTR_CBANK_PARAM_SIZE
	.align		4
.L_37:
        /*0064*/ 	.byte	0x03, 0x19
        /*0066*/ 	.short	0x0018


	//----- nvinfo : EIATTR_PARAM_CBANK
	.align		4
        /*0068*/ 	.byte	0x04, 0x0a
        /*006a*/ 	.short	(.L_39 - .L_38)
	.align		4
.L_38:
        /*006c*/ 	.word	index@(.nv.constant0.default_function_kernel_1)
        /*0070*/ 	.short	0x0380
        /*0072*/ 	.short	0x0018


	//----- nvinfo : EIATTR_SW_WAR
	.align		4
.L_39:
        /*0074*/ 	.byte	0x04, 0x36
        /*0076*/ 	.short	(.L_41 - .L_40)
.L_40:
        /*0078*/ 	.word	0x00000008
.L_41:


//--------------------- .nv.callgraph             --------------------------
	.section	.nv.callgraph,"",@"SHT_CUDA_CALLGRAPH"
	.align	4
	.sectionentsize	8
	.align		4
        /*0000*/ 	.word	0x00000000
	.align		4
        /*0004*/ 	.word	0xffffffff
	.align		4
        /*0008*/ 	.word	0x00000000
	.align		4
        /*000c*/ 	.word	0xfffffffe
	.align		4
        /*0010*/ 	.word	0x00000000
	.align		4
        /*0014*/ 	.word	0xfffffffd
	.align		4
        /*0018*/ 	.word	0x00000000
	.align		4
        /*001c*/ 	.word	0xfffffffc


//--------------------- .text.default_function_kernel --------------------------
	.section	.text.default_function_kernel,"ax",@progbits
	.align	128
        .global         default_function_kernel
        .type           default_function_kernel,@function
        .size           default_function_kernel,(.L_x_2 - default_function_kernel)
        .other          default_function_kernel,@"STO_CUDA_ENTRY STV_DEFAULT"
default_function_kernel:
.text.default_function_kernel:
[----:B------:R-:W-:Y:S01]  /*0000*/  LDC R1, c[0x0][0x37c] ;  /* 0x0000df00ff017b82 */ /* 0x000fe20000000800 */
[----:B------:R-:W0:Y:S07]  /*0010*/  S2R R7, SR_TID.X ;  /* 0x0000000000077919 */ /* 0x000e2e0000002100 */
[----:B------:R-:W1:Y:S01]  /*0020*/  S2UR UR4, SR_CTAID.X ;  /* 0x00000000000479c3 */ /* 0x000e620000002500 */
[----:B------:R-:W2:Y:S07]  /*0030*/  LDCU.64 UR6, c[0x0][0x358] ;  /* 0x00006b00ff0677ac */ /* 0x000eae0008000a00 */
[----:B------:R-:W3:Y:S08]  /*0040*/  LDC.64 R2, c[0x0][0x388] ;  /* 0x0000e200ff027b82 */ /* 0x000ef00000000a00 */
[----:B------:R-:W4:Y:S01]  /*0050*/  LDC.64 R4, c[0x0][0x380] ;  /* 0x0000e000ff047b82 */ /* 0x000f220000000a00 */
[----:B-1----:R-:W-:-:S06]  /*0060*/  USHF.L.U32 UR4, UR4, 0x5, URZ ;  /* 0x0000000504047899 */ /* 0x002fcc00080006ff */
[----:B0-----:R-:W-:-:S05]  /*0070*/  LOP3.LUT R7, R7, UR4, RZ, 0xfc, !PT ;  /* 0x0000000407077c12 */ /* 0x001fca000f8efcff */
[----:B---3--:R-:W-:-:S06]  /*0080*/  IMAD.WIDE.U32 R2, R7, 0x4, R2 ;  /* 0x0000000407027825 */ /* 0x008fcc00078e0002 */
[----:B--2---:R-:W2:Y:S01]  /*0090*/  LDG.E.CONSTANT R2, desc[UR6][R2.64] ;  /* 0x0000000602027981 */ /* 0x004ea2000c1e9900 */
[----:B----4-:R-:W-:-:S04]  /*00a0*/  IMAD.WIDE.U32 R4, R7, 0x4, R4 ;  /* 0x0000000407047825 */ /* 0x010fc800078e0004 */
[----:B--2---:R-:W-:-:S06]  /*00b0*/  FMUL.RZ R9, R2, 0.15915493667125701904 ;  /* 0x3e22f98302097820 */ /* 0x004fcc000040c000 */
[----:B------:R-:W0:Y:S02]  /*00c0*/  MUFU.COS R9, R9 ;  /* 0x0000000900097308 */ /* 0x000e240000000000 */
[----:B0-----:R-:W-:Y:S01]  /*00d0*/  STG.E desc[UR6][R4.64], R9 ;  /* 0x0000000904007986 */ /* 0x001fe2000c101906 */
[----:B------:R-:W-:Y:S05]  /*00e0*/  EXIT ;  /* 0x000000000000794d */ /* 0x000fea0003800000 */
.L_x_0:
[----:B------:R-:W-:-:S00]  /*00f0*/  BRA `(.L_x_0) ;  /* 0xfffffffc00fc7947 */ /* 0x000fc0000383ffff */
[----:B------:R-:W-:-:S00]  /*0100*/  NOP ;  /* 0x0000000000007918 */ /* 0x000fc00000000000 */
[----:B------:R-:W-:-:S00]  /*0110*/  NOP ;  /* 0x0000000000007918 */ /* 0x000fc00000000000 */
[----:B------:R-:W-:-:S00]  /*0120*/  NOP ;  /* 0x0000000000007918 */ /* 0x000fc00000000000 */
[----:B------:R-:W-:-:S00]  /*0130*/  NOP ;  /* 0x0000000000007918 */ /* 0x000fc00000000000 */
[----:B------:R-:W-:-:S00]  /*0140*/  NOP ;  /* 0x0000000000007918 */ /* 0x000fc00000000000 */
[----:B------:R-:W-:-:S00]  /*0150*/  NOP ;  /* 0x0000000000007918 */ /* 0x000fc00000000000 */
[----:B------:R-:W-:-:S00]  /*0160*/  NOP ;  /* 0x0000000000007918 */ /* 0x000fc00000000000 */
[----:B------:R-:W-:-:S00]  /*0170*/  NOP ;  /* 0x0000000000007918 */ /* 0x000fc00000000000 */
.L_x_2:


//--------------------- .text.default_function_kernel_1 --------------------------
	.section	.text.default_function_kernel_1,"ax",@progbits
	.align	128
        .global         default_function_kernel_1
        .type           default_function_kernel_1,@function
        .size           default_function_kernel_1,(.L_x_3 - default_function_kernel_1)
        .other          default_function_kernel_1,@"STO_CUDA_ENTRY STV_DEFAULT"
default_function_kernel_1:
.text.default_function_kernel_1:
[----:B------:R-:W-:Y:S01]  /*0000*/  LDC R1, c[0x0][0x37c] ;  /* 0x0000df00ff017b82 */ /* 0x000fe20000000800 */
[----:B------:R-:W0:Y:S07]  /*0010*/  S2R R8, SR_CTAID.X ;  /* 0x0000000000087919 */ /* 0x000e2e0000002500 */
[----:B------:R-:W1:Y:S01]  /*0020*/  LDC.64 R4, c[0x0][0x388] ;  /* 0x0000e200ff047b82 */ /* 0x000e620000000a00 */
[----:B------:R-:W2:Y:S01]  /*0030*/  LDCU.64 UR8, c[0x0][0x358] ;  /* 0x00006b00ff0877ac */ /* 0x000ea20008000a00 */
[----:B------:R-:W3:Y:S01]  /*0040*/  S2R R0, SR_TID.X ;  /* 0x0000000000007919 */ /* 0x000ee20000002100 */
[----:B0-----:R-:W-:-:S05]  /*0050*/  IMAD R3, R8, 0xa0, RZ ;  /* 0x000000a008037824 */ /* 0x001fca00078e02ff */
[----:B---3--:R-:W-:Y:S02]  /*0060*/  LOP3.LUT R31, R3, R0, RZ, 0xfc, !PT ;  /* 0x00000000031f7212 */ /* 0x008fe400078efcff */
[----:B------:R-:W0:Y:S03]  /*0070*/  LDC.64 R2, c[0x0][0x390] ;  /* 0x0000e400ff027b82 */ /* 0x000e260000000a00 */
[----:B-1----:R-:W-:-:S05]  /*0080*/  IMAD.WIDE.U32 R4, R31, 0x4, R4 ;  /* 0x000000041f047825 */ /* 0x002fca00078e0004 */
[----:B--2---:R-:W2:Y:S04]  /*0090*/  LDG.E.CONSTANT R51, desc[UR8][R4.64+0x20] ;  /* 0x0000200804337981 */ /* 0x004ea8000c1e9900 */
[----:B------:R-:W3:Y:S04]  /*00a0*/  LDG.E.CONSTANT R28, desc[UR8][R4.64+0x110] ;  /* 0x00011008041c7981 */ /* 0x000ee8000c1e9900 */
[----:B------:R-:W4:Y:S04]  /*00b0*/  LDG.E.CONSTANT R48, desc[UR8][R4.64+0x70] ;  /* 0x0000700804307981 */ /* 0x000f28000c1e9900 */
[----:B------:R-:W5:Y:S04]  /*00c0*/  LDG.E.CONSTANT R21, desc[UR8][R4.64+0x210] ;  /* 0x0002100804157981 */ /* 0x000f68000c1e9900 */
        /* <DEDUP_REMOVED lines=35> */
[----:B------:R2:W5:Y:S01]  /*0300*/  LDG.E.CONSTANT R29, desc[UR8][R4.64+0x270] ;  /* 0x00027008041d7981 */ /* 0x000562000c1e9900 */
[----:B------:R-:W-:-:S04]  /*0310*/  IMAD R31, R8, -0x8c, R31 ;  /* 0xffffff74081f7824 */ /* 0x000fc800078e021f */
[----:B0-----:R-:W-:-:S05]  /*0320*/  IMAD.WIDE.U32 R2, R31, 0x4, R2 ;  /* 0x000000041f027825 */ /* 0x001fca00078e0002 */
[----:B------:R-:W5:Y:S04]  /*0330*/  LDG.E.CONSTANT R33, desc[UR8][R2.64] ;  /* 0x0000000802217981 */ /* 0x000f68000c1e9900 */
[----:B------:R-:W5:Y:S04]  /*0340*/  LDG.E.CONSTANT R32, desc[UR8][R2.64+0x10] ;  /* 0x0000100802207981 */ /* 0x000f68000c1e9900 */
[----:B------:R-:W5:Y:S04]  /*0350*/  LDG.E.CONSTANT R30, desc[UR8][R2.64+0x20] ;  /* 0x00002008021e7981 */ /* 0x000f68000c1e9900 */
[----:B------:R-:W5:Y:S04]  /*0360*/  LDG.E.CONSTANT R31, desc[UR8][R2.64+0x30] ;  /* 0x00003008021f7981 */ /* 0x000f68000c1e9900 */
[----:B------:R4:W5:Y:S01]  /*0370*/  LDG.E.CONSTANT R34, desc[UR8][R2.64+0x40] ;  /* 0x0000400802227981 */ /* 0x000962000c1e9900 */
[----:B------:R-:W0:Y:S01]  /*0380*/  S2UR UR5, SR_CgaCtaId ;  /* 0x00000000000579c3 */ /* 0x000e220000008800 */
[----:B------:R-:W-:-:S02]  /*0390*/  UMOV UR4, 0x400 ;  /* 0x0000040000047882 */ /* 0x000fc40000000000 */
[----:B0-----:R-:W-:Y:S02]  /*03a0*/  ULEA UR6, UR5, UR4, 0x18 ;  /* 0x0000000405067291 */ /* 0x001fe4000f8ec0ff */
[----:B------:R-:W-:-:S04]  /*03b0*/  UIADD3 UR4, UPT, UPT, UR4, 0x280, URZ ;  /* 0x0000028004047890 */ /* 0x000fc8000fffe0ff */
[----:B------:R-:W-:Y:S01]  /*03c0*/  ULEA UR4, UR5, UR4, 0x18 ;  /* 0x0000000405047291 */ /* 0x000fe2000f8ec0ff */
[----:B--2---:R-:W-:Y:S01]  /*03d0*/  FMUL.RZ R4, R51, 0.15915493667125701904 ;  /* 0x3e22f98333047820 */ /* 0x004fe2000040c000 */
[----:B---3--:R-:W-:-:S05]  /*03e0*/  FMUL.RZ R28, R28, 0.15915493667125701904 ;  /* 0x3e22f9831c1c7820 */ /* 0x008fca000040c000 */
[----:B------:R-:W0:Y:S01]  /*03f0*/  MUFU.SIN R4, R4 ;  /* 0x0000000400047308 */ /* 0x000e220000000400 */
[----:B----4-:R-:W-:-:S07]  /*0400*/  FMUL.RZ R3, R48, 0.15915493667125701904 ;  /* 0x3e22f98330037820 */ /* 0x010fce000040c000 */
[----:B------:R-:W1:Y:S01]  /*0410*/  MUFU.SIN R28, R28 ;  /* 0x0000001c001c7308 */ /* 0x000e620000000400 */
[----:B-----5:R-:W-:Y:S01]  /*0420*/  FMUL.RZ R48, R21, 0.15915493667125701904 ;  /* 0x3e22f98315307820 */ /* 0x020fe2000040c000 */
[----:B------:R-:W-:Y:S01]  /*0430*/  LEA R21, R0, UR6, 0x2 ;  /* 0x0000000600157c11 */ /* 0x000fe2000f8e10ff */
[----:B------:R-:W-:Y:S01]  /*0440*/  FMUL.RZ R9, R9, 0.15915493667125701904 ;  /* 0x3e22f98309097820 */ /* 0x000fe2000040c000 */
[----:B------:R-:W-:-:S03]  /*0450*/  FMUL.RZ R38, R37, 0.15915493667125701904 ;  /* 0x3e22f98325267820 */ /* 0x000fc6000040c000 */
[----:B0-----:R0:W-:Y:S01]  /*0460*/  STS [R21+0x20], R4 ;  /* 0x0000200415007388 */ /* 0x0011e20000000800 */
[----:B------:R-:W-:Y:S01]  /*0470*/  FMUL.RZ R50, R50, 0.15915493667125701904 ;  /* 0x3e22f98332327820 */ /* 0x000fe2000040c000 */
[----:B------:R-:W2:Y:S01]  /*0480*/  MUFU.SIN R9, R9 ;  /* 0x0000000900097308 */ /* 0x000ea20000000400 */
[----:B------:R-:W-:Y:S01]  /*0490*/  FMUL.RZ R37, R52, 0.15915493667125701904 ;  /* 0x3e22f98334257820 */ /* 0x000fe2000040c000 */
        /* <DEDUP_REMOVED lines=28> */
[----:B0-----:R-:W-:Y:S01]  /*0660*/  FMUL.RZ R4, R25, 0.15915493667125701904 ;  /* 0x3e22f98319047820 */ /* 0x001fe2000040c000 */
[----:B------:R-:W-:Y:S01]  /*0670*/  FMUL.RZ R26, R26, 0.15915493667125701904 ;  /* 0x3e22f9831a1a7820 */ /* 0x000fe2000040c000 */
[----:B------:R-:W-:Y:S01]  /*0680*/  MUFU.SIN R5, R50 ;  /* 0x0000003200057308 */ /* 0x000fe20000000400 */
[----:B------:R-:W-:Y:S01]  /*0690*/  FMUL.RZ R23, R23, 0.15915493667125701904 ;  /* 0x3e22f98317177820 */ /* 0x000fe2000040c000 */
[----:B-1----:R0:W-:Y:S01]  /*06a0*/  STS [R21+0x110], R28 ;  /* 0x0001101c15007388 */ /* 0x0021e20000000800 */
[----:B------:R-:W-:-:S05]  /*06b0*/  FMUL.RZ R29, R29, 0.15915493667125701904 ;  /* 0x3e22f9831d1d7820 */ /* 0x000fca000040c000 */
[----:B------:R-:W1:Y:S08]  /*06c0*/  MUFU.SIN R38, R38 ;  /* 0x0000002600267308 */ /* 0x000e700000000400 */
[----:B------:R-:W3:Y:S08]  /*06d0*/  MUFU.SIN R37, R37 ;  /* 0x0000002500257308 */ /* 0x000ef00000000400 */
[----:B------:R-:W4:Y:S08]  /*06e0*/  MUFU.SIN R36, R36 ;  /* 0x0000002400247308 */ /* 0x000f300000000400 */
[----:B------:R-:W5:Y:S08]  /*06f0*/  MUFU.SIN R2, R2 ;  /* 0x0000000200027308 */ /* 0x000f700000000400 */
        /* <DEDUP_REMOVED lines=31> */
[----:B0-----:R-:W0:Y:S01]  /*08f0*/  MUFU.SIN R28, R29 ;  /* 0x0000001d001c7308 */ /* 0x001e220000000400 */
[----:B--2---:R2:W-:Y:S04]  /*0900*/  STS [R21+0x150], R9 ;  /* 0x0001500915007388 */ /* 0x0045e80000000800 */
[----:B-1----:R-:W-:Y:S01]  /*0910*/  STS [R21], R38 ;  /* 0x0000002615007388 */ /* 0x002fe20000000800 */
[----:B--2---:R-:W-:-:S03]  /*0920*/  LEA R9, R0, UR4, 0x2 ;  /* 0x0000000400097c11 */ /* 0x004fc6000f8e10ff */
[----:B------:R-:W-:Y:S04]  /*0930*/  STS [R21+0x10], R5 ;  /* 0x0000100515007388 */ /* 0x000fe80000000800 */
[----:B---3--:R-:W-:Y:S04]  /*0940*/  STS [R21+0x30], R37 ;  /* 0x0000302515007388 */ /* 0x008fe80000000800 */
[----:B----4-:R-:W-:Y:S04]  /*0950*/  STS [R21+0x40], R36 ;  /* 0x0000402415007388 */ /* 0x010fe80000000800 */
[----:B-----5:R1:W-:Y:S04]  /*0960*/  STS [R21+0x50], R2 ;  /* 0x0000500215007388 */ /* 0x0203e80000000800 */
[----:B------:R-:W-:Y:S04]  /*0970*/  STS [R21+0x60], R35 ;  /* 0x0000602315007388 */ /* 0x000fe80000000800 */
        /* <DEDUP_REMOVED lines=30> */
[----:B0-----:R-:W-:Y:S04]  /*0b60*/  STS [R21+0x270], R28 ;  /* 0x0002701c15007388 */ /* 0x001fe80000000800 */
[----:B------:R-:W-:Y:S04]  /*0b70*/  STS [R9], R33 ;  /* 0x0000002109007388 */ /* 0x000fe80000000800 */
[----:B------:R-:W-:Y:S04]  /*0b80*/  STS [R9+0x10], R32 ;  /* 0x0000102009007388 */ /* 0x000fe80000000800 */
[----:B------:R-:W-:Y:S04]  /*0b90*/  STS [R9+0x20], R30 ;  /* 0x0000201e09007388 */ /* 0x000fe80000000800 */
[----:B------:R-:W-:Y:S04]  /*0ba0*/  STS [R9+0x30], R31 ;  /* 0x0000301f09007388 */ /* 0x000fe80000000800 */
[----:B------:R-:W-:Y:S01]  /*0bb0*/  STS [R9+0x40], R34 ;  /* 0x0000402209007388 */ /* 0x000fe20000000800 */
[----:B------:R-:W-:Y:S01]  /*0bc0*/  BAR.SYNC.DEFER_BLOCKING 0x0 ;  /* 0x0000000000007b1d */ /* 0x000fe20000010000 */
[----:B-1----:R-:W-:-:S05]  /*0bd0*/  IMAD R2, R0, 0x24, R21 ;  /* 0x0000002400027824 */ /* 0x002fca00078e0215 */
[----:B------:R-:W-:Y:S04]  /*0be0*/  LDS R11, [R2] ;  /* 0x00000000020b7984 */ /* 0x000fe80000000800 */
[----:B------:R-:W0:Y:S04]  /*0bf0*/  LDS.128 R4, [UR6+0x280] ;  /* 0x00028006ff047984 */ /* 0x000e280008000c00 */
[----:B------:R-:W1:Y:S04]  /*0c00*/  LDS R3, [R2+0x14] ;  /* 0x0000140002037984 */ /* 0x000e680000000800 */
[----:B------:R-:W2:Y:S04]  /*0c10*/  LDS R17, [R2+0x4] ;  /* 0x0000040002117984 */ /* 0x000ea80000000800 */
[----:B------:R-:W-:Y:S04]  /*0c20*/  LDS R16, [R2+0xa0] ;  /* 0x0000a00002107984 */ /* 0x000fe80000000800 */
[----:B------:R-:W3:Y:S04]  /*0c30*/  LDS.128 R12, [UR6+0x290] ;  /* 0x00029006ff0c7984 */ /* 0x000ee80008000c00 */
[----:B------:R-:W4:Y:S04]  /*0c40*/  LDS R19, [R2+0x18] ;  /* 0x0000180002137984 */ /* 0x000f280000000800 */
[----:B------:R-:W5:Y:S04]  /*0c50*/  LDS R36, [R2+0x8] ;  /* 0x0000080002247984 */ /* 0x000f680000000800 */
[----:B------:R-:W5:Y:S04]  /*0c60*/  LDS R46, [R2+0xa4] ;  /* 0x0000a400022e7984 */ /* 0x000f680000000800 */
[----:B------:R-:W5:Y:S01]  /*0c70*/  LDS R50, [R2+0x1c] ;  /* 0x00001c0002327984 */ /* 0x000f620000000800 */
[----:B------:R-:W-:-:S03]  /*0c80*/  SHF.L.U32 R54, R0, 0x1, RZ ;  /* 0x0000000100367819 */ /* 0x000fc600000006ff */
[----:B------:R-:W5:Y:S01]  /*0c90*/  LDS R59, [R2+0xc] ;  /* 0x00000c00023b7984 */ /* 0x000f620000000800 */
[----:B0-----:R-:W-:-:S03]  /*0ca0*/  FFMA R10, R4, R11, RZ ;  /* 0x0000000b040a7223 */ /* 0x001fc600000000ff */
[----:B------:R-:W0:Y:S01]  /*0cb0*/  LDS R55, [R2+0x20] ;  /* 0x0000200002377984 */ /* 0x000e220000000800 */
[----:B-1----:R-:W-:-:S03]  /*0cc0*/  FFMA R4, R4, R3, RZ ;  /* 0x0000000304047223 */ /* 0x002fc600000000ff */
[----:B------:R-:W1:Y:S01]  /*0cd0*/  LDS R52, [R2+0xb4] ;  /* 0x0000b40002347984 */ /* 0x000e620000000800 */
[----:B--2---:R-:W-:-:S03]  /*0ce0*/  FFMA R17, R17, R5, R10 ;  /* 0x0000000511117223 */ /* 0x004fc6000000000a */
[----:B------:R-:W-:Y:S01]  /*0cf0*/  LDS R45, [R2+0x140] ;  /* 0x00014000022d7984 */ /* 0x000fe20000000800 */
[----:B------:R-:W-:-:S03]  /*0d00*/  SHF.L.U32 R53, R8, 0x5, RZ ;  /* 0x0000000508357819 */ /* 0x000fc600000006ff */
[----:B------:R-:W-:Y:S01]  /*0d10*/  LDS R40, [R2+0x1e0] ;  /* 0x0001e00002287984 */ /* 0x000fe20000000800 */
[----:B---3--:R-:W-:-:S03]  /*0d20*/  FFMA R3, R13, R16, RZ ;  /* 0x000000100d037223 */ /* 0x008fc600000000ff */
[----:B------:R-:W-:Y:S01]  /*0d30*/  LDS.128 R20, [UR6+0x2b0] ;  /* 0x0002b006ff147984 */ /* 0x000fe20008000c00 */
[----:B----4-:R-:W-:-:S03]  /*0d40*/  FFMA R19, R19, R5, R4 ;  /* 0x0000000513137223 */ /* 0x010fc60000000004 */
[----:B------:R-:W-:Y:S01]  /*0d50*/  LDS R0, [R2+0x1f4] ;  /* 0x0001f40002007984 */ /* 0x000fe20000000800 */
[----:B------:R-:W2:Y:S01]  /*0d60*/  LDC.64 R4, c[0x0][0x380] ;  /* 0x0000e000ff047b82 */ /* 0x000ea20000000a00 */
[----:B-----5:R-:W-:Y:S02]  /*0d70*/  FFMA R36, R36, R6, R17 ;  /* 0x0000000624247223 */ /* 0x020fe40000000011 */
[----:B------:R-:W-:Y:S01]  /*0d80*/  LDS R51, [R2+0xb8] ;  /* 0x0000b80002337984 */ /* 0x000fe20000000800 */
[----:B------:R-:W-:-:S03]  /*0d90*/  FFMA R46, R46, R14, R3 ;  /* 0x0000000e2e2e7223 */ /* 0x000fc60000000003 */
[----:B------:R-:W-:Y:S01]  /*0da0*/  LDS R34, [R2+0x144] ;  /* 0x0001440002227984 */ /* 0x000fe20000000800 */
[----:B------:R-:W-:-:S03]  /*0db0*/  FFMA R50, R50, R6, R19 ;  /* 0x0000000632327223 */ /* 0x000fc60000000013 */
[----:B------:R-:W-:Y:S04]  /*0dc0*/  LDS R3, [R2+0x154] ;  /* 0x0001540002037984 */ /* 0x000fe80000000800 */
[----:B------:R-:W3:Y:S04]  /*0dd0*/  LDS.128 R16, [UR6+0x2a0] ;  /* 0x0002a006ff107984 */ /* 0x000ee80008000c00 */
[----:B------:R-:W4:Y:S04]  /*0de0*/  LDS R32, [R2+0x158] ;  /* 0x0001580002207984 */ /* 0x000f280000000800 */
[----:B------:R-:W-:Y:S04]  /*0df0*/  LDS R39, [R2+0x1e4] ;  /* 0x0001e40002277984 */ /* 0x000fe80000000800 */
[----:B------:R-:W5:Y:S04]  /*0e00*/  LDS.128 R8, [UR6+0x2c0] ;  /* 0x0002c006ff087984 */ /* 0x000f680008000c00 */
[----:B------:R-:W2:Y:S04]  /*0e10*/  LDS R37, [R2+0x1f8] ;  /* 0x0001f80002257984 */ /* 0x000ea80000000800 */
        /* <DEDUP_REMOVED lines=19> */
[----:B------:R-:W2:Y:S01]  /*0f50*/  LDS R38, [R2+0x204] ;  /* 0x0002040002267984 */ /* 0x000ea20000000800 */
[-C--:B------:R-:W-:Y:S01]  /*0f60*/  FFMA R36, R59, R7.reuse, R36 ;  /* 0x000000073b247223 */ /* 0x080fe20000000024 */
[----:B0-----:R-:W-:Y:S01]  /*0f70*/  FFMA R50, R55, R7, R50 ;  /* 0x0000000737327223 */ /* 0x001fe20000000032 */
[----:B-1----:R-:W-:Y:S01]  /*0f80*/  FFMA R52, R13, R52, RZ ;  /* 0x000000340d347223 */ /* 0x002fe200000000ff */
[C---:B---3--:R-:W-:Y:S01]  /*0f90*/  FFMA R45, R18.reuse, R45, RZ ;  /* 0x0000002d122d7223 */ /* 0x048fe200000000ff */
[----:B------:R-:W-:Y:S01]  /*0fa0*/  FFMA R3, R18, R3, RZ ;  /* 0x0000000312037223 */ /* 0x000fe200000000ff */
[C---:B------:R-:W-:Y:S01]  /*0fb0*/  FFMA R7, R23.reuse, R40, RZ ;  /* 0x0000002817077223 */ /* 0x040fe200000000ff */
[----:B------:R-:W-:Y:S01]  /*0fc0*/  FFMA R0, R23, R0, RZ ;  /* 0x0000000017007223 */ /* 0x000fe200000000ff */
[----:B------:R-:W-:Y:S01]  /*0fd0*/  FFMA R51, R51, R14, R52 ;  /* 0x0000000e33337223 */ /* 0x000fe20000000034 */
[-C--:B------:R-:W-:Y:S01]  /*0fe0*/  FFMA R34, R34, R19.reuse, R45 ;  /* 0x0000001322227223 */ /* 0x080fe2000000002d */
[----:B----4-:R-:W-:Y:S01]  /*0ff0*/  FFMA R32, R32, R19, R3 ;  /* 0x0000001320207223 */ /* 0x010fe20000000003 */
[C---:B-----5:R-:W-:Y:S01]  /*1000*/  FFMA R7, R8.reuse, R39, R7 ;  /* 0x0000002708077223 */ /* 0x060fe20000000007 */
[----:B--2---:R-:W-:Y:S01]  /*1010*/  FFMA R37, R8, R37, R0 ;  /* 0x0000002508257223 */ /* 0x004fe20000000000 */
[-C--:B------:R-:W-:Y:S01]  /*1020*/  FFMA R46, R57, R15.reuse, R46 ;  /* 0x0000000f392e7223 */ /* 0x080fe2000000002e */
[----:B------:R-:W-:Y:S01]  /*1030*/  FFMA R44, R44, R15, R51 ;  /* 0x0000000f2c2c7223 */ /* 0x000fe20000000033 */
[-C--:B------:R-:W-:Y:S01]  /*1040*/  FFMA R35, R35, R20.reuse, R34 ;  /* 0x0000001423237223 */ /* 0x080fe20000000022 */
[----:B------:R-:W-:Y:S01]  /*1050*/  FFMA R33, R33, R20, R32 ;  /* 0x0000001421217223 */ /* 0x000fe20000000020 */
[-C--:B------:R-:W-:Y:S01]  /*1060*/  FFMA R30, R30, R9.reuse, R7 ;  /* 0x000000091e1e7223 */ /* 0x080fe20000000007 */
[----:B------:R-:W-:Y:S01]  /*1070*/  FFMA R28, R28, R9, R37 ;  /* 0x000000091c1c7223 */ /* 0x000fe20000000025 */
[----:B------:R-:W-:Y:S01]  /*1080*/  LOP3.LUT R53, R54, R53, RZ, 0xfc, !PT ;  /* 0x0000003536357212 */ /* 0x000fe200078efcff */
[-C--:B------:R-:W-:Y:S01]  /*1090*/  FFMA R47, R47, R16.reuse, R46 ;  /* 0x000000102f2f7223 */ /* 0x080fe2000000002e */
[----:B------:R-:W-:Y:S01]  /*10a0*/  FFMA R43, R43, R16, R44 ;  /* 0x000000102b2b7223 */ /* 0x000fe2000000002c */
[-C--:B------:R-:W-:Y:S01]  /*10b0*/  FFMA R26, R26, R21.reuse, R35 ;  /* 0x000000151a1a7223 */ /* 0x080fe20000000023 */
[----:B------:R-:W-:Y:S01]  /*10c0*/  FFMA R24, R24, R21, R33 ;  /* 0x0000001518187223 */ /* 0x000fe20000000021 */
[-C--:B------:R-:W-:Y:S01]  /*10d0*/  FFMA R31, R31, R10.reuse, R30 ;  /* 0x0000000a1f1f7223 */ /* 0x080fe2000000001e */
[----:B------:R-:W-:Y:S01]  /*10e0*/  FFMA R29, R29, R10, R28 ;  /* 0x0000000a1d1d7223 */ /* 0x000fe2000000001c */
[----:B------:R-:W-:Y:S01]  /*10f0*/  FFMA R49, R49, R12, R36 ;  /* 0x0000000c31317223 */ /* 0x000fe20000000024 */
[----:B------:R-:W-:-:S04]  /*1100*/  IMAD.WIDE.U32 R4, R53, 0x4, R4 ;  /* 0x0000000435047825 */ /* 0x000fc800078e0004 */
[----:B------:R-:W-:Y:S01]  /*1110*/  FFMA R41, R41, R12, R50 ;  /* 0x0000000c29297223 */ /* 0x000fe20000000032 */
[-C--:B------:R-:W-:Y:S01]  /*1120*/  FFMA R47, R42, R17.reuse, R47 ;  /* 0x000000112a2f7223 */ /* 0x080fe2000000002f */
[----:B------:R-:W-:Y:S01]  /*1130*/  FFMA R43, R48, R17, R43 ;  /* 0x00000011302b7223 */ /* 0x000fe2000000002b */
[-C--:B------:R-:W-:Y:S01]  /*1140*/  FFMA R27, R27, R22.reuse, R26 ;  /* 0x000000161b1b7223 */ /* 0x080fe2000000001a */
[----:B------:R-:W-:Y:S01]  /*1150*/  FFMA R25, R25, R22, R24 ;  /* 0x0000001619197223 */ /* 0x000fe20000000018 */
[-C--:B------:R-:W-:Y:S01]  /*1160*/  FFMA R31, R6, R11.reuse, R31 ;  /* 0x0000000b061f7223 */ /* 0x080fe2000000001f */
[----:B------:R-:W-:Y:S01]  /*1170*/  FFMA R29, R38, R11, R29 ;  /* 0x0000000b261d7223 */ /* 0x000fe2000000001d */
[----:B------:R-:W-:Y:S04]  /*1180*/  STG.E desc[UR8][R4.64], R49 ;  /* 0x0000003104007986 */ /* 0x000fe8000c101908 */
[----:B------:R-:W-:Y:S04]  /*1190*/  STG.E desc[UR8][R4.64+0x4], R41 ;  /* 0x0000042904007986 */ /* 0x000fe8000c101908 */
[----:B------:R-:W-:Y:S04]  /*11a0*/  STG.E desc[UR8][R4.64+0x20], R47 ;  /* 0x0000202f04007986 */ /* 0x000fe8000c101908 */
[----:B------:R-:W-:Y:S04]  /*11b0*/  STG.E desc[UR8][R4.64+0x24], R43 ;  /* 0x0000242b04007986 */ /* 0x000fe8000c101908 */
[----:B------:R-:W-:Y:S04]  /*11c0*/  STG.E desc[UR8][R4.64+0x40], R27 ;  /* 0x0000401b04007986 */ /* 0x000fe8000c101908 */
[----:B------:R-:W-:Y:S04]  /*11d0*/  STG.E desc[UR8][R4.64+0x44], R25 ;  /* 0x0000441904007986 */ /* 0x000fe8000c101908 */
[----:B------:R-:W-:Y:S04]  /*11e0*/  STG.E desc[UR8][R4.64+0x60], R31 ;  /* 0x0000601f04007986 */ /* 0x000fe8000c101908 */
[----:B------:R-:W-:Y:S01]  /*11f0*/  STG.E desc[UR8][R4.64+0x64], R29 ;  /* 0x0000641d04007986 */ /* 0x000fe2000c101908 */
[----:B------:R-:W-:Y:S05]  /*1200*/  EXIT ;  /* 0x000000000000794d */ /* 0x000fea0003800000 */
.L_x_1:
        /* <DEDUP_REMOVED lines=15> */
.L_x_3:


//--------------------- .nv.shared.reserved.0     --------------------------
	.section	.nv.shared.reserved.0,"aw",@nobits
	.weak		__nv_reservedSMEM_offset_0_alias
	.size		__nv_reservedSMEM_offset_0_alias, 0, 64
	.other		__nv_reservedSMEM_offset_0_alias,@"STO_CUDA_RESERVED_SHARED STV_DEFAULT"
__nv_reservedSMEM_offset_0_alias:
	.zero		0
	.zero		64


//--------------------- .nv.shared.default_function_kernel_1 --------------------------
	.section	.nv.shared.default_function_kernel_1,"aw",@nobits
	.sectionflags	@""
	.align	4
.nv.shared.default_function_kernel_1:
	.zero		1744


//--------------------- .nv.constant0.default_function_kernel --------------------------
	.section	.nv.constant0.default_function_kernel,"a",@progbits
	.sectionflags	@""
	.align	4
.nv.constant0.default_function_kernel:
	.zero		912


//--------------------- .nv.constant0.default_function_kernel_1 --------------------------
	.section	.nv.constant0.default_function_kernel_1,"a",@progbits
	.sectionflags	@""
	.align	4
.nv.constant0.default_function_kernel_1:
	.zero		920


//--------------------- SYMBOLS --------------------------

	.type		.nv.reservedSmem.offset0,@object
	.size		.nv.reservedSmem.offset0,0x4
	.type		.nv.reservedSmem.cap,@object
	.size		.nv.reservedSmem.cap,0x4
